	.headerflags	@"EF_CUDA_TEXMODE_UNIFIED EF_CUDA_64BIT_ADDRESS EF_CUDA_ACCELERATORS EF_CUDA_SM90 EF_CUDA_VIRTUAL_SM(EF_CUDA_SM90)"
	.elftype	@"ET_EXEC"


//--------------------- .nv.info                  --------------------------
	.section	.nv.info,"",@"SHT_CUDA_INFO"
	.align	4


	//----- nvinfo : EIATTR_REGCOUNT
	.align		4
        /*0000*/ 	.byte	0x04, 0x2f
        /*0002*/ 	.short	(.L_3 - .L_2)
	.align		4
.L_2:
        /*0004*/ 	.word	index@(triton_poi_fused_add_convolution_mul_pow_reciprocal_sin_2)
        /*0008*/ 	.word	0x00000017


	//----- nvinfo : EIATTR_MIN_STACK_SIZE
	.align		4
.L_3:
        /*000c*/ 	.byte	0x04, 0x12
        /*000e*/ 	.short	(.L_5 - .L_4)
	.align		4
.L_4:
        /*0010*/ 	.word	index@(triton_poi_fused_add_convolution_mul_pow_reciprocal_sin_2)
        /*0014*/ 	.word	0x00000020


	//----- nvinfo : EIATTR_FRAME_SIZE
	.align		4
.L_5:
        /*0018*/ 	.byte	0x04, 0x11
        /*001a*/ 	.short	(.L_7 - .L_6)
	.align		4
.L_6:
        /*001c*/ 	.word	index@(triton_poi_fused_add_convolution_mul_pow_reciprocal_sin_2)
        /*0020*/ 	.word	0x00000020


	//----- nvinfo : EIATTR_MIN_STACK_SIZE
	.align		4
.L_7:
        /*0024*/ 	.byte	0x04, 0x12
        /*0026*/ 	.short	(.L_9 - .L_8)
	.align		4
.L_8:
        /*0028*/ 	.word	index@(triton_poi_fused_add_convolution_mul_pow_reciprocal_sin_2)
        /*002c*/ 	.word	0x00000020
.L_9:


//--------------------- .nv.info.triton_poi_fused_add_convolution_mul_pow_reciprocal_sin_2 --------------------------
	.section	.nv.info.triton_poi_fused_add_convolution_mul_pow_reciprocal_sin_2,"",@"SHT_CUDA_INFO"
	.sectionflags	@""
	.align	4


	//----- nvinfo : EIATTR_CUDA_API_VERSION
	.align		4
        /*0000*/ 	.byte	0x04, 0x37
        /*0002*/ 	.short	(.L_11 - .L_10)
.L_10:
        /*0004*/ 	.word	0x0000007c


	//----- nvinfo : EIATTR_KPARAM_INFO
	.align		4
.L_11:
        /*0008*/ 	.byte	0x04, 0x17
        /*000a*/ 	.short	(.L_13 - .L_12)
.L_12:
        /*000c*/ 	.word	0x00000000
        /*0010*/ 	.short	0x0004
        /*0012*/ 	.short	0x0020
        /*0014*/ 	.byte	0x00, 0xf0, 0x11, 0x00


	//----- nvinfo : EIATTR_KPARAM_INFO
	.align		4
.L_13:
        /*0018*/ 	.byte	0x04, 0x17
        /*001a*/ 	.short	(.L_15 - .L_14)
.L_14:
        /*001c*/ 	.word	0x00000000
        /*0020*/ 	.short	0x0003
        /*0022*/ 	.short	0x0018
        /*0024*/ 	.byte	0x00, 0xf4, 0x21, 0x00


	//----- nvinfo : EIATTR_KPARAM_INFO
	.align		4
.L_15:
        /*0028*/ 	.byte	0x04, 0x17
        /*002a*/ 	.short	(.L_17 - .L_16)
.L_16:
        /*002c*/ 	.word	0x00000000
        /*0030*/ 	.short	0x0002
        /*0032*/ 	.short	0x0010
        /*0034*/ 	.byte	0x00, 0xf4, 0x21, 0x00


	//----- nvinfo : EIATTR_KPARAM_INFO
	.align		4
.L_17:
        /*0038*/ 	.byte	0x04, 0x17
        /*003a*/ 	.short	(.L_19 - .L_18)
.L_18:
        /*003c*/ 	.word	0x00000000
        /*0040*/ 	.short	0x0001
        /*0042*/ 	.short	0x0008
        /*0044*/ 	.byte	0x00, 0xf4, 0x21, 0x00


	//----- nvinfo : EIATTR_KPARAM_INFO
	.align		4
.L_19:
        /*0048*/ 	.byte	0x04, 0x17
        /*004a*/ 	.short	(.L_21 - .L_20)
.L_20:
        /*004c*/ 	.word	0x00000000
        /*0050*/ 	.short	0x0000
        /*0052*/ 	.short	0x0000
        /*0054*/ 	.byte	0x00, 0xf4, 0x21, 0x00


	//----- nvinfo : EIATTR_SPARSE_MMA_MASK
	.align		4
.L_21:
        /*0058*/ 	.byte	0x03, 0x50
        /*005a*/ 	.short	0x0000


	//----- nvinfo : EIATTR_MAXREG_COUNT
	.align		4
        /*005c*/ 	.byte	0x03, 0x1b
        /*005e*/ 	.short	0x00ff


	//----- nvinfo : EIATTR_EXIT_INSTR_OFFSETS
	.align		4
        /*0060*/ 	.byte	0x04, 0x1c
        /*0062*/ 	.short	(.L_23 - .L_22)


	//   ....[0]....
.L_22:
        /*0064*/ 	.word	0x00000f00


	//   ....[1]....
        /*0068*/ 	.word	0x00000f20


	//----- nvinfo : EIATTR_REQNTID
	.align		4
.L_23:
        /*006c*/ 	.byte	0x04, 0x10
        /*006e*/ 	.short	(.L_25 - .L_24)
.L_24:
        /*0070*/ 	.word	0x00000080
        /*0074*/ 	.word	0x00000001
        /*0078*/ 	.word	0x00000001


	//----- nvinfo : EIATTR_CRS_STACK_SIZE
	.align		4
.L_25:
        /*007c*/ 	.byte	0x04, 0x1e
        /*007e*/ 	.short	(.L_27 - .L_26)
.L_26:
        /*0080*/ 	.word	0x00000000


	//----- nvinfo : EIATTR_CBANK_PARAM_SIZE
	.align		4
.L_27:
        /*0084*/ 	.byte	0x03, 0x19
        /*0086*/ 	.short	0x0024


	//----- nvinfo : EIATTR_PARAM_CBANK
	.align		4
        /*0088*/ 	.byte	0x04, 0x0a
        /*008a*/ 	.short	(.L_29 - .L_28)
	.align		4
.L_28:
        /*008c*/ 	.word	index@(.nv.constant0.triton_poi_fused_add_convolution_mul_pow_reciprocal_sin_2)
        /*0090*/ 	.short	0x0210
        /*0092*/ 	.short	0x0024


	//----- nvinfo : EIATTR_SW_WAR
	.align		4
.L_29:
        /*0094*/ 	.byte	0x04, 0x36
        /*0096*/ 	.short	(.L_31 - .L_30)
.L_30:
        /*0098*/ 	.word	0x00000008
.L_31:


//--------------------- .nv.callgraph             --------------------------
	.section	.nv.callgraph,"",@"SHT_CUDA_CALLGRAPH"
	.align	4
	.sectionentsize	8
	.align		4
        /*0000*/ 	.word	0x00000000
	.align		4
        /*0004*/ 	.word	0xffffffff
	.align		4
        /*0008*/ 	.word	0x00000000
	.align		4
        /*000c*/ 	.word	0xfffffffe
	.align		4
        /*0010*/ 	.word	0x00000000
	.align		4
        /*0014*/ 	.word	0xfffffffd
	.align		4
        /*0018*/ 	.word	0x00000000
	.align		4
        /*001c*/ 	.word	0xfffffffc


//--------------------- .nv.constant4             --------------------------
	.section	.nv.constant4,"a",@progbits
	.align	8
	.align		8
.nv.constant4:
        /*0000*/ 	.dword	_$_str
	.align		8
        /*0008*/ 	.dword	__cudart_i2opi_f


//--------------------- .text.triton_poi_fused_add_convolution_mul_pow_reciprocal_sin_2 --------------------------
	.section	.text.triton_poi_fused_add_convolution_mul_pow_reciprocal_sin_2,"ax",@progbits
	.align	128
        .global         triton_poi_fused_add_convolution_mul_pow_reciprocal_sin_2
        .type           triton_poi_fused_add_convolution_mul_pow_reciprocal_sin_2,@function
        .size           triton_poi_fused_add_convolution_mul_pow_reciprocal_sin_2,(.L_x_7 - triton_poi_fused_add_convolution_mul_pow_reciprocal_sin_2)
        .other          triton_poi_fused_add_convolution_mul_pow_reciprocal_sin_2,@"STO_CUDA_ENTRY STV_DEFAULT"
triton_poi_fused_add_convolution_mul_pow_reciprocal_sin_2:
.text.triton_poi_fused_add_convolution_mul_pow_reciprocal_sin_2:
[----:B------:R-:W0:Y:S01]  /*0000*/  LDC R1, c[0x0][0x28] ;  /* 0x00000a00ff017b82 */ /* 0x000e220000000800 */
[----:B------:R-:W1:Y:S07]  /*0010*/  S2R R0, SR_TID.X ;  /* 0x0000000000007919 */ /* 0x000e6e0000002100 */
[----:B------:R-:W2:Y:S01]  /*0020*/  LDC.64 R10, c[0x0][0x210] ;  /* 0x00008400ff0a7b82 */ /* 0x000ea20000000a00 */
[----:B------:R-:W-:Y:S01]  /*0030*/  HFMA2.MMA R17, -RZ, RZ, 0, 0 ;  /* 0x00000000ff117435 */ /* 0x000fe200000001ff */
[----:B------:R-:W-:Y:S01]  /*0040*/  CS2R R8, SRZ ;  /* 0x0000000000087805 */ /* 0x000fe2000001ff00 */
[----:B------:R-:W3:Y:S01]  /*0050*/  S2R R13, SR_CTAID.X ;  /* 0x00000000000d7919 */ /* 0x000ee20000002500 */
[----:B------:R-:W-:Y:S01]  /*0060*/  ULDC.64 UR4, c[0x0][0x208] ;  /* 0x0000820000047ab9 */ /* 0x000fe20000000a00 */
[----:B------:R-:W-:Y:S01]  /*0070*/  CS2R R14, SRZ ;  /* 0x00000000000e7805 */ /* 0x000fe2000001ff00 */
[----:B0-----:R-:W-:-:S02]  /*0080*/  VIADD R1, R1, 0xffffffe0 ;  /* 0xffffffe001017836 */ /* 0x001fc40000000000 */
[----:B------:R-:W0:Y:S08]  /*0090*/  LDC.64 R4, c[0x0][0x218] ;  /* 0x00008600ff047b82 */ /* 0x000e300000000a00 */
[----:B------:R-:W4:Y:S01]  /*00a0*/  LDC.64 R2, c[0x0][0x220] ;  /* 0x00008800ff027b82 */ /* 0x000f220000000a00 */
[----:B-1----:R-:W-:Y:S01]  /*00b0*/  IMAD.SHL.U32 R0, R0, 0x2, RZ ;  /* 0x0000000200007824 */ /* 0x002fe200078e00ff */
[----:B---3--:R-:W-:-:S04]  /*00c0*/  SHF.R.S32.HI R6, RZ, 0x17, R13 ;  /* 0x00000017ff067819 */ /* 0x008fc8000001140d */
[----:B------:R-:W-:Y:S02]  /*00d0*/  LOP3.LUT R0, R0, 0xfe, RZ, 0xc0, !PT ;  /* 0x000000fe00007812 */ /* 0x000fe400078ec0ff */
[----:B------:R-:W-:-:S03]  /*00e0*/  SGXT R6, R6, 0x1 ;  /* 0x000000010606781a */ /* 0x000fc60000000200 */
[----:B------:R-:W-:-:S04]  /*00f0*/  IMAD R13, R13, 0x100, R0 ;  /* 0x000001000d0d7824 */ /* 0x000fc800078e0200 */
[C---:B--2---:R-:W-:Y:S01]  /*0100*/  IMAD.WIDE R10, R13.reuse, 0x4, R10 ;  /* 0x000000040d0a7825 */ /* 0x044fe200078e020a */
[----:B------:R-:W-:Y:S02]  /*0110*/  LEA.HI R6, R6, R13, RZ, 0x2 ;  /* 0x0000000d06067211 */ /* 0x000fe400078f10ff */
[----:B------:R-:W-:Y:S02]  /*0120*/  ISETP.GE.AND P1, PT, R13, 0x100, PT ;  /* 0x000001000d00780c */ /* 0x000fe40003f26270 */
[--C-:B------:R-:W-:Y:S02]  /*0130*/  SHF.R.S32.HI R0, RZ, 0x2, R6.reuse ;  /* 0x00000002ff007819 */ /* 0x100fe40000011406 */
[----:B------:R-:W-:-:S04]  /*0140*/  SHF.R.S32.HI R7, RZ, 0x1f, R6 ;  /* 0x0000001fff077819 */ /* 0x000fc80000011406 */
[----:B------:R-:W-:-:S04]  /*0150*/  LEA.HI R7, R7, R0, RZ, 0x4 ;  /* 0x0000000007077211 */ /* 0x000fc800078f20ff */
[----:B------:R-:W-:Y:S01]  /*0160*/  LOP3.LUT R7, R7, 0xfffffff0, RZ, 0xc0, !PT ;  /* 0xfffffff007077812 */ /* 0x000fe200078ec0ff */
[----:B------:R-:W2:Y:S04]  /*0170*/  @!P1 LDG.E.64 R8, desc[UR4][R10.64] ;  /* 0x000000040a089981 */ /* 0x000ea8000c1e1b00 */
[----:B------:R-:W-:-:S04]  /*0180*/  IMAD.IADD R7, R0, 0x1, -R7 ;  /* 0x0000000100077824 */ /* 0x000fc800078e0a07 */
[----:B0-----:R-:W-:-:S04]  /*0190*/  IMAD.WIDE R4, R7, 0x4, R4 ;  /* 0x0000000407047825 */ /* 0x001fc800078e0204 */
[----:B----4-:R-:W-:Y:S01]  /*01a0*/  IMAD.WIDE R2, R7, 0x4, R2 ;  /* 0x0000000407027825 */ /* 0x010fe200078e0202 */
[----:B------:R-:W2:Y:S04]  /*01b0*/  @!P1 LDG.E.EL R17, desc[UR4][R4.64] ;  /* 0x0000000404119981 */ /* 0x000ea8000c2e1900 */
[----:B------:R-:W3:Y:S01]  /*01c0*/  @!P1 LDG.E.EL R15, desc[UR4][R2.64] ;  /* 0x00000004020f9981 */ /* 0x000ee2000c2e1900 */
[----:B------:R-:W-:-:S03]  /*01d0*/  IMAD.MOV.U32 R12, RZ, RZ, RZ ;  /* 0x000000ffff0c7224 */ /* 0x000fc600078e00ff */
[----:B------:R0:W5:Y:S04]  /*01e0*/  @!P1 LDG.E.EL R14, desc[UR4][R4.64] ;  /* 0x00000004040e9981 */ /* 0x000168000c2e1900 */
[----:B------:R0:W5:Y:S01]  /*01f0*/  @!P1 LDG.E.EL R12, desc[UR4][R2.64] ;  /* 0x00000004020c9981 */ /* 0x000162000c2e1900 */
[----:B------:R-:W-:Y:S01]  /*0200*/  BSSY B0, `(.L_x_0) ;  /* 0x0000048000007945 */ /* 0x000fe20003800000 */
[----:B--2---:R-:W-:-:S04]  /*0210*/  FADD R8, R17, R8 ;  /* 0x0000000811087221 */ /* 0x004fc80000000000 */
[----:B---3--:R-:W-:-:S04]  /*0220*/  FMUL R16, R8, R15 ;  /* 0x0000000f08107220 */ /* 0x008fc80000400000 */
[----:B------:R-:W-:-:S06]  /*0230*/  FMUL R0, R16, 0.63661974668502807617 ;  /* 0x3f22f98310007820 */ /* 0x000fcc0000400000 */
[----:B------:R-:W1:Y:S01]  /*0240*/  F2I.FTZ.NTZ R0, R0 ;  /* 0x0000000000007305 */ /* 0x000e620000213100 */
[----:B------:R-:W-:-:S05]  /*0250*/  FADD.FTZ R17, |R16|, -RZ ;  /* 0x800000ff10117221 */ /* 0x000fca0000010200 */
[----:B------:R-:W-:Y:S02]  /*0260*/  FSETP.GE.AND P0, PT, R17, 105615, PT ;  /* 0x47ce47801100780b */ /* 0x000fe40003f06000 */
[----:B-1----:R-:W-:-:S05]  /*0270*/  I2FP.F32.S32 R7, R0 ;  /* 0x0000000000077245 */ /* 0x002fca0000201400 */
[----:B------:R-:W-:-:S04]  /*0280*/  FFMA.FTZ R6, R7, -1.5707962512969970703, R16 ;  /* 0xbfc90fda07067823 */ /* 0x000fc80000010010 */
[----:B------:R-:W-:-:S04]  /*0290*/  FFMA.FTZ R6, R7, -7.5497894158615963534e-08, R6 ;  /* 0xb3a2216807067823 */ /* 0x000fc80000010006 */
[----:B------:R-:W-:Y:S01]  /*02a0*/  FFMA.FTZ R6, R7, -5.3903029534742383927e-15, R6 ;  /* 0xa7c234c507067823 */ /* 0x000fe20000010006 */
[----:B0-----:R-:W-:Y:S06]  /*02b0*/  @!P0 BRA `(.L_x_1) ;  /* 0x0000000000f08947 */ /* 0x001fec0003800000 */
[----:B------:R-:W-:-:S13]  /*02c0*/  FSETP.NEU.AND P0, PT, R17, +INF , PT ;  /* 0x7f8000001100780b */ /* 0x000fda0003f0d000 */
[----:B------:R-:W-:Y:S01]  /*02d0*/  @!P0 FMUL.FTZ R6, RZ, R16 ;  /* 0x00000010ff068220 */ /* 0x000fe20000410000 */
[----:B------:R-:W-:Y:S01]  /*02e0*/  @!P0 IMAD.MOV.U32 R0, RZ, RZ, RZ ;  /* 0x000000ffff008224 */ /* 0x000fe200078e00ff */
[----:B------:R-:W-:Y:S06]  /*02f0*/  @!P0 BRA `(.L_x_1) ;  /* 0x0000000000e08947 */ /* 0x000fec0003800000 */
[----:B------:R-:W-:Y:S01]  /*0300*/  SHF.R.U32.HI R20, RZ, 0x17, R16 ;  /* 0x00000017ff147819 */ /* 0x000fe20000011610 */
[----:B------:R-:W-:Y:S01]  /*0310*/  IMAD.SHL.U32 R3, R16, 0x100, RZ ;  /* 0x0000010010037824 */ /* 0x000fe200078e00ff */
[----:B------:R-:W-:Y:S01]  /*0320*/  MOV R5, RZ ;  /* 0x000000ff00057202 */ /* 0x000fe20000000f00 */
[----:B------:R-:W-:Y:S01]  /*0330*/  IMAD.MOV.U32 R0, RZ, RZ, RZ ;  /* 0x000000ffff007224 */ /* 0x000fe200078e00ff */
[----:B------:R-:W-:Y:S01]  /*0340*/  LOP3.LUT R2, R20, 0xe0, RZ, 0xc0, !PT ;  /* 0x000000e014027812 */ /* 0x000fe200078ec0ff */
[----:B------:R-:W-:Y:S01]  /*0350*/  IMAD.MOV.U32 R17, RZ, RZ, RZ ;  /* 0x000000ffff117224 */ /* 0x000fe200078e00ff */
[----:B------:R-:W-:Y:S01]  /*0360*/  LOP3.LUT R3, R3, 0x80000000, RZ, 0xfc, !PT ;  /* 0x8000000003037812 */ /* 0x000fe200078efcff */
[----:B------:R-:W-:Y:S02]  /*0370*/  ULDC.64 UR6, c[0x4][0x8] ;  /* 0x0100020000067ab9 */ /* 0x000fe40000000a00 */
[----:B------:R-:W-:Y:S02]  /*0380*/  VIADD R4, R2, 0xffffff80 ;  /* 0xffffff8002047836 */ /* 0x000fe40000000000 */
[----:B------:R-:W-:-:S03]  /*0390*/  IMAD.MOV.U32 R2, RZ, RZ, R1 ;  /* 0x000000ffff027224 */ /* 0x000fc600078e0001 */
[----:B------:R-:W-:-:S07]  /*03a0*/  SHF.R.U32.HI R4, RZ, 0x5, R4 ;  /* 0x00000005ff047819 */ /* 0x000fce0000011604 */
.L_x_2:
[----:B------:R-:W-:-:S04]  /*03b0*/  IADD3 R6, P0, R5, UR6, RZ ;  /* 0x0000000605067c10 */ /* 0x000fc8000ff1e0ff */
[----:B------:R-:W-:-:S05]  /*03c0*/  IADD3.X R7, R17, UR7, RZ, P0, !PT ;  /* 0x0000000711077c10 */ /* 0x000fca00087fe4ff */
[----:B------:R0:W2:Y:S01]  /*03d0*/  LDG.E.CONSTANT R19, desc[UR4][R6.64] ;  /* 0x0000000406137981 */ /* 0x0000a2000c1e9900 */
[----:B------:R-:W-:-:S04]  /*03e0*/  IADD3 R5, P2, R5, 0x4, RZ ;  /* 0x0000000405057810 */ /* 0x000fc80007f5e0ff */
[----:B------:R-:W-:Y:S01]  /*03f0*/  ISETP.NE.U32.AND P0, PT, R5, 0x18, PT ;  /* 0x000000180500780c */ /* 0x000fe20003f05070 */
[----:B------:R-:W-:Y:S01]  /*0400*/  IMAD.X R17, RZ, RZ, R17, P2 ;  /* 0x000000ffff117224 */ /* 0x000fe200010e0611 */
[----:B0-----:R-:W-:-:S04]  /*0410*/  HFMA2.MMA R7, -RZ, RZ, 0, 0 ;  /* 0x00000000ff077435 */ /* 0x001fc800000001ff */
[----:B------:R-:W-:Y:S01]  /*0420*/  ISETP.NE.AND.EX P0, PT, R17, RZ, PT, P0 ;  /* 0x000000ff1100720c */ /* 0x000fe20003f05300 */
[----:B------:R-:W-:-:S04]  /*0430*/  IMAD.MOV.U32 R6, RZ, RZ, R0 ;  /* 0x000000ffff067224 */ /* 0x000fc800078e0000 */
[----:B--2---:R-:W-:-:S04]  /*0440*/  IMAD.WIDE.U32 R18, R3, R19, R6 ;  /* 0x0000001303127225 */ /* 0x004fc800078e0006 */
[----:B------:R-:W-:Y:S01]  /*0450*/  IMAD.MOV.U32 R0, RZ, RZ, R19 ;  /* 0x000000ffff007224 */ /* 0x000fe200078e0013 */
[----:B------:R0:W-:Y:S02]  /*0460*/  STL [R2], R18 ;  /* 0x0000001202007387 */ /* 0x0001e40000100800 */
[----:B0-----:R-:W-:Y:S01]  /*0470*/  VIADD R2, R2, 0x4 ;  /* 0x0000000402027836 */ /* 0x001fe20000000000 */
[----:B------:R-:W-:Y:S06]  /*0480*/  @P0 BRA `(.L_x_2) ;  /* 0xfffffffc00c80947 */ /* 0x000fec000383ffff */
[----:B------:R-:W-:Y:S01]  /*0490*/  LOP3.LUT P0, R6, R20, 0x1f, RZ, 0xc0, !PT ;  /* 0x0000001f14067812 */ /* 0x000fe2000780c0ff */
[----:B------:R-:W-:Y:S01]  /*04a0*/  IMAD R18, R4, -0x4, R1 ;  /* 0xfffffffc04127824 */ /* 0x000fe200078e0201 */
[----:B------:R0:W-:Y:S04]  /*04b0*/  STL [R1+0x18], R0 ;  /* 0x0000180001007387 */ /* 0x0001e80000100800 */
[----:B------:R-:W2:Y:S04]  /*04c0*/  LDL R2, [R18+0x18] ;  /* 0x0000180012027983 */ /* 0x000ea80000100800 */
[----:B------:R-:W3:Y:S04]  /*04d0*/  LDL R3, [R18+0x14] ;  /* 0x0000140012037983 */ /* 0x000ee80000100800 */
[----:B------:R-:W4:Y:S01]  /*04e0*/  @P0 LDL R7, [R18+0x10] ;  /* 0x0000100012070983 */ /* 0x000f220000100800 */
[----:B------:R-:W-:Y:S01]  /*04f0*/  @P0 IADD3 R4, -R6, 0x20, RZ ;  /* 0x0000002006040810 */ /* 0x000fe20007ffe1ff */
[----:B------:R-:W-:Y:S01]  /*0500*/  UMOV UR6, 0x54442d19 ;  /* 0x54442d1900067882 */ /* 0x000fe20000000000 */
[----:B------:R-:W-:Y:S01]  /*0510*/  UMOV UR7, 0x3bf921fb ;  /* 0x3bf921fb00077882 */ /* 0x000fe20000000000 */
[----:B--2---:R-:W-:-:S02]  /*0520*/  @P0 SHF.L.U32 R5, R2, R6, RZ ;  /* 0x0000000602050219 */ /* 0x004fc400000006ff */
[----:B---3--:R-:W-:Y:S02]  /*0530*/  @P0 SHF.L.U32 R6, R3, R6, RZ ;  /* 0x0000000603060219 */ /* 0x008fe400000006ff */
[-C--:B----4-:R-:W-:Y:S02]  /*0540*/  @P0 SHF.R.U32.HI R7, RZ, R4.reuse, R7 ;  /* 0x00000004ff070219 */ /* 0x090fe40000011607 */
[----:B------:R-:W-:Y:S02]  /*0550*/  @P0 SHF.R.U32.HI R4, RZ, R4, R3 ;  /* 0x00000004ff040219 */ /* 0x000fe40000011603 */
[----:B------:R-:W-:-:S03]  /*0560*/  @P0 IADD3 R3, R6, R7, RZ ;  /* 0x0000000706030210 */ /* 0x000fc60007ffe0ff */
[----:B------:R-:W-:-:S05]  /*0570*/  @P0 IMAD.IADD R2, R5, 0x1, R4 ;  /* 0x0000000105020824 */ /* 0x000fca00078e0204 */
[C---:B------:R-:W-:Y:S01]  /*0580*/  SHF.L.W.U32.HI R17, R3.reuse, 0x2, R2 ;  /* 0x0000000203117819 */ /* 0x040fe20000010e02 */
[----:B------:R-:W-:-:S03]  /*0590*/  IMAD.SHL.U32 R3, R3, 0x4, RZ ;  /* 0x0000000403037824 */ /* 0x000fc600078e00ff */
[----:B0-----:R-:W-:-:S04]  /*05a0*/  SHF.R.S32.HI R0, RZ, 0x1f, R17 ;  /* 0x0000001fff007819 */ /* 0x001fc80000011411 */
[C---:B------:R-:W-:Y:S02]  /*05b0*/  LOP3.LUT R6, R0.reuse, R3, RZ, 0x3c, !PT ;  /* 0x0000000300067212 */ /* 0x040fe400078e3cff */
[----:B------:R-:W-:-:S04]  /*05c0*/  LOP3.LUT R7, R0, R17, RZ, 0x3c, !PT ;  /* 0x0000001100077212 */ /* 0x000fc800078e3cff */
[----:B------:R-:W0:Y:S01]  /*05d0*/  I2F.F64.S64 R4, R6 ;  /* 0x0000000600047312 */ /* 0x000e220000301c00 */
[----:B------:R-:W-:Y:S02]  /*05e0*/  ISETP.GE.AND P0, PT, R16, RZ, PT ;  /* 0x000000ff1000720c */ /* 0x000fe40003f06270 */
[----:B------:R-:W-:Y:S01]  /*05f0*/  SHF.R.U32.HI R0, RZ, 0x1e, R2 ;  /* 0x0000001eff007819 */ /* 0x000fe20000011602 */
[----:B0-----:R-:W-:-:S03]  /*0600*/  DMUL R4, R4, UR6 ;  /* 0x0000000604047c28 */ /* 0x001fc60008000000 */
[C---:B------:R-:W-:Y:S02]  /*0610*/  LEA.HI R0, R17.reuse, R0, RZ, 0x1 ;  /* 0x0000000011007211 */ /* 0x040fe400078f08ff */
[----:B------:R-:W-:-:S05]  /*0620*/  LOP3.LUT R16, R17, R16, RZ, 0x3c, !PT ;  /* 0x0000001011107212 */ /* 0x000fca00078e3cff */
[----:B------:R-:W0:Y:S01]  /*0630*/  F2F.F32.F64 R4, R4 ;  /* 0x0000000400047310 */ /* 0x000e220000301000 */
[----:B------:R-:W-:Y:S01]  /*0640*/  ISETP.GE.AND P2, PT, R16, RZ, PT ;  /* 0x000000ff1000720c */ /* 0x000fe20003f46270 */
[----:B------:R-:W-:-:S04]  /*0650*/  IMAD.MOV R2, RZ, RZ, -R0 ;  /* 0x000000ffff027224 */ /* 0x000fc800078e0a00 */
[----:B------:R-:W-:Y:S01]  /*0660*/  @!P0 IMAD.MOV.U32 R0, RZ, RZ, R2 ;  /* 0x000000ffff008224 */ /* 0x000fe200078e0002 */
[----:B0-----:R-:W-:-:S07]  /*0670*/  FSEL R6, -R4, R4, !P2 ;  /* 0x0000000404067208 */ /* 0x001fce0005000100 */
.L_x_1:
[----:B------:R-:W-:Y:S05]  /*0680*/  BSYNC B0 ;  /* 0x0000000000007941 */ /* 0x000fea0003800000 */
.L_x_0:
[----:B-----5:R-:W-:Y:S01]  /*0690*/  FADD R9, R14, R9 ;  /* 0x000000090e097221 */ /* 0x020fe20000000000 */
[----:B------:R-:W-:Y:S01]  /*06a0*/  LOP3.LUT R2, R0, 0x1, RZ, 0xc0, !PT ;  /* 0x0000000100027812 */ /* 0x000fe200078ec0ff */
[----:B------:R-:W-:Y:S01]  /*06b0*/  FMUL.FTZ R16, R6, R6 ;  /* 0x0000000606107220 */ /* 0x000fe20000410000 */
[----:B------:R-:W-:Y:S02]  /*06c0*/  IMAD.MOV.U32 R3, RZ, RZ, -0x46b2bead ;  /* 0xb94d4153ff037424 */ /* 0x000fe400078e00ff */
[----:B------:R-:W-:Y:S01]  /*06d0*/  FMUL R14, R9, R12 ;  /* 0x0000000c090e7220 */ /* 0x000fe20000400000 */
[----:B------:R-:W-:Y:S01]  /*06e0*/  ISETP.NE.U32.AND P0, PT, R2, 0x1, PT ;  /* 0x000000010200780c */ /* 0x000fe20003f05070 */
[----:B------:R-:W-:Y:S01]  /*06f0*/  BSSY B0, `(.L_x_3) ;  /* 0x0000055000007945 */ /* 0x000fe20003800000 */
[----:B------:R-:W-:Y:S01]  /*0700*/  MOV R4, 0x3c0885e4 ;  /* 0x3c0885e400047802 */ /* 0x000fe20000000f00 */
[C---:B------:R-:W-:Y:S01]  /*0710*/  FMUL R2, R14.reuse, 0.63661974668502807617 ;  /* 0x3f22f9830e027820 */ /* 0x040fe20000400000 */
[----:B------:R-:W-:Y:S01]  /*0720*/  FADD.FTZ R17, |R14|, -RZ ;  /* 0x800000ff0e117221 */ /* 0x000fe20000010200 */
[----:B------:R-:W-:Y:S01]  /*0730*/  LOP3.LUT P2, RZ, R0, 0x2, RZ, 0xc0, !PT ;  /* 0x0000000200ff7812 */ /* 0x000fe2000784c0ff */
[----:B------:R-:W-:Y:S01]  /*0740*/  FADD R15, R15, 9.9999997171806853657e-10 ;  /* 0x3089705f0f0f7421 */ /* 0x000fe20000000000 */
[----:B------:R-:W-:-:S02]  /*0750*/  FSEL R0, R6, 1, P0 ;  /* 0x3f80000006007808 */ /* 0x000fc40000000000 */
[----:B------:R-:W0:Y:S04]  /*0760*/  F2I.FTZ.NTZ R2, R2 ;  /* 0x0000000200027305 */ /* 0x000e280000213100 */
[----:B------:R-:W-:Y:S02]  /*0770*/  @!P0 IMAD.MOV.U32 R5, RZ, RZ, 0x37cbac00 ;  /* 0x37cbac00ff058424 */ /* 0x000fe400078e00ff */
[----:B------:R-:W-:Y:S02]  /*0780*/  @!P0 IMAD.MOV.U32 R4, RZ, RZ, 0x3d2aaabb ;  /* 0x3d2aaabbff048424 */ /* 0x000fe400078e00ff */
[C---:B------:R-:W-:Y:S01]  /*0790*/  @!P0 FFMA.FTZ R3, R16.reuse, R5, -0.0013887860113754868507 ;  /* 0xbab607ed10038423 */ /* 0x040fe20000010005 */
[----:B------:R-:W-:Y:S02]  /*07a0*/  IMAD.MOV.U32 R5, RZ, RZ, -0x41d55558 ;  /* 0xbe2aaaa8ff057424 */ /* 0x000fe400078e00ff */
[----:B------:R-:W-:Y:S01]  /*07b0*/  @!P0 IMAD.MOV.U32 R5, RZ, RZ, -0x41000001 ;  /* 0xbeffffffff058424 */ /* 0x000fe200078e00ff */
[----:B------:R-:W-:Y:S01]  /*07c0*/  FSETP.GE.AND P0, PT, R17, 105615, PT ;  /* 0x47ce47801100780b */ /* 0x000fe20003f06000 */
[C---:B------:R-:W-:Y:S01]  /*07d0*/  FFMA.FTZ R4, R16.reuse, R3, R4 ;  /* 0x0000000310047223 */ /* 0x040fe20000010004 */
[----:B------:R-:W-:Y:S01]  /*07e0*/  FFMA.FTZ R3, R16, R0, RZ ;  /* 0x0000000010037223 */ /* 0x000fe200000100ff */
[----:B0-----:R-:W-:-:S02]  /*07f0*/  I2FP.F32.S32 R7, R2 ;  /* 0x0000000200077245 */ /* 0x001fc40000201400 */
[----:B------:R-:W-:Y:S01]  /*0800*/  FFMA.FTZ R5, R16, R4, R5 ;  /* 0x0000000410057223 */ /* 0x000fe20000010005 */
[----:B------:R-:W-:Y:S02]  /*0810*/  FADD R16, R12, 9.9999997171806853657e-10 ;  /* 0x3089705f0c107421 */ /* 0x000fe40000000000 */
[----:B------:R-:W-:Y:S01]  /*0820*/  FFMA.FTZ R6, R7, -1.5707962512969970703, R14 ;  /* 0xbfc90fda07067823 */ /* 0x000fe2000001000e */
[----:B------:R-:W-:-:S03]  /*0830*/  FFMA.FTZ R0, R3, R5, R0 ;  /* 0x0000000503007223 */ /* 0x000fc60000010000 */
[----:B------:R-:W-:Y:S01]  /*0840*/  FFMA.FTZ R6, R7, -7.5497894158615963534e-08, R6 ;  /* 0xb3a2216807067823 */ /* 0x000fe20000010006 */
[----:B------:R-:W-:-:S03]  /*0850*/  @P2 FFMA.FTZ R0, R0, -1, RZ ;  /* 0xbf80000000002823 */ /* 0x000fc600000100ff */
[----:B------:R-:W-:Y:S01]  /*0860*/  FFMA.FTZ R6, R7, -5.3903029534742383927e-15, R6 ;  /* 0xa7c234c507067823 */ /* 0x000fe20000010006 */
[----:B------:R-:W-:Y:S06]  /*0870*/  @!P0 BRA `(.L_x_4) ;  /* 0x0000000000f08947 */ /* 0x000fec0003800000 */
[----:B------:R-:W-:-:S13]  /*0880*/  FSETP.NEU.AND P0, PT, R17, +INF , PT ;  /* 0x7f8000001100780b */ /* 0x000fda0003f0d000 */
[----:B------:R-:W-:Y:S01]  /*0890*/  @!P0 FMUL.FTZ R6, RZ, R14 ;  /* 0x0000000eff068220 */ /* 0x000fe20000410000 */
[----:B------:R-:W-:Y:S01]  /*08a0*/  @!P0 MOV R2, RZ ;  /* 0x000000ff00028202 */ /* 0x000fe20000000f00 */
[----:B------:R-:W-:Y:S06]  /*08b0*/  @!P0 BRA `(.L_x_4) ;  /* 0x0000000000e08947 */ /* 0x000fec0003800000 */
[----:B------:R-:W-:Y:S01]  /*08c0*/  SHF.R.U32.HI R20, RZ, 0x17, R14 ;  /* 0x00000017ff147819 */ /* 0x000fe2000001160e */
[----:B------:R-:W-:Y:S01]  /*08d0*/  IMAD.SHL.U32 R5, R14, 0x100, RZ ;  /* 0x000001000e057824 */ /* 0x000fe200078e00ff */
[----:B------:R-:W-:Y:S01]  /*08e0*/  HFMA2.MMA R17, -RZ, RZ, 0, 0 ;  /* 0x00000000ff117435 */ /* 0x000fe200000001ff */
        /* <DEDUP_REMOVED lines=8> */
.L_x_5:
[----:B------:R-:W-:-:S04]  /*0970*/  IADD3 R6, P0, R12, UR6, RZ ;  /* 0x000000060c067c10 */ /* 0x000fc8000ff1e0ff */
[----:B------:R-:W-:-:S05]  /*0980*/  IADD3.X R7, R17, UR7, RZ, P0, !PT ;  /* 0x0000000711077c10 */ /* 0x000fca00087fe4ff */
[----:B------:R0:W2:Y:S01]  /*0990*/  LDG.E.CONSTANT R19, desc[UR4][R6.64] ;  /* 0x0000000406137981 */ /* 0x0000a2000c1e9900 */
[----:B------:R-:W-:-:S04]  /*09a0*/  IADD3 R12, P2, R12, 0x4, RZ ;  /* 0x000000040c0c7810 */ /* 0x000fc80007f5e0ff */
[----:B------:R-:W-:Y:S02]  /*09b0*/  ISETP.NE.U32.AND P0, PT, R12, 0x18, PT ;  /* 0x000000180c00780c */ /* 0x000fe40003f05070 */
[----:B------:R-:W-:Y:S01]  /*09c0*/  IADD3.X R17, RZ, R17, RZ, P2, !PT ;  /* 0x00000011ff117210 */ /* 0x000fe200017fe4ff */
[----:B0-----:R-:W-:-:S03]  /*09d0*/  IMAD.MOV.U32 R6, RZ, RZ, R2 ;  /* 0x000000ffff067224 */ /* 0x001fc600078e0002 */
[----:B------:R-:W-:Y:S01]  /*09e0*/  ISETP.NE.AND.EX P0, PT, R17, RZ, PT, P0 ;  /* 0x000000ff1100720c */ /* 0x000fe20003f05300 */
[----:B------:R-:W-:Y:S02]  /*09f0*/  IMAD.MOV.U32 R7, RZ, RZ, RZ ;  /* 0x000000ffff077224 */ /* 0x000fe400078e00ff */
[----:B--2---:R-:W-:-:S04]  /*0a00*/  IMAD.WIDE.U32 R18, R5, R19, R6 ;  /* 0x0000001305127225 */ /* 0x004fc800078e0006 */
[----:B------:R-:W-:Y:S01]  /*0a10*/  IMAD.MOV.U32 R2, RZ, RZ, R19 ;  /* 0x000000ffff027224 */ /* 0x000fe200078e0013 */
[----:B------:R0:W-:Y:S02]  /*0a20*/  STL [R3], R18 ;  /* 0x0000001203007387 */ /* 0x0001e40000100800 */
[----:B0-----:R-:W-:-:S03]  /*0a30*/  VIADD R3, R3, 0x4 ;  /* 0x0000000403037836 */ /* 0x001fc60000000000 */
[----:B------:R-:W-:Y:S05]  /*0a40*/  @P0 BRA `(.L_x_5) ;  /* 0xfffffffc00c80947 */ /* 0x000fea000383ffff */
        /* <DEDUP_REMOVED lines=31> */
.L_x_4:
[----:B------:R-:W-:Y:S05]  /*0c40*/  BSYNC B0 ;  /* 0x0000000000007941 */ /* 0x000fea0003800000 */
.L_x_3:
[C---:B------:R-:W-:Y:S01]  /*0c50*/  FSETP.GT.AND P0, PT, |R15|.reuse, 8.50705917302346158658e+37, PT ;  /* 0x7e8000000f00780b */ /* 0x040fe20003f04200 */
[----:B------:R-:W-:Y:S01]  /*0c60*/  FMUL.FTZ R17, R6, R6 ;  /* 0x0000000606117220 */ /* 0x000fe20000410000 */
[----:B------:R-:W-:Y:S01]  /*0c70*/  LOP3.LUT R3, R2, 0x1, RZ, 0xc0, !PT ;  /* 0x0000000102037812 */ /* 0x000fe200078ec0ff */
[----:B------:R-:W-:Y:S01]  /*0c80*/  IMAD.MOV.U32 R4, RZ, RZ, 0x3c0885e4 ;  /* 0x3c0885e4ff047424 */ /* 0x000fe200078e00ff */
[C---:B------:R-:W-:Y:S01]  /*0c90*/  FSETP.GT.AND P2, PT, |R16|.reuse, 8.50705917302346158658e+37, PT ;  /* 0x7e8000001000780b */ /* 0x040fe20003f44200 */
[----:B------:R-:W-:Y:S01]  /*0ca0*/  IMAD.MOV.U32 R5, RZ, RZ, -0x41d55558 ;  /* 0xbe2aaaa8ff057424 */ /* 0x000fe200078e00ff */
[----:B------:R-:W-:Y:S01]  /*0cb0*/  FSETP.GEU.AND P3, PT, |R15|, 1.175494350822287508e-38, PT ;  /* 0x008000000f00780b */ /* 0x000fe20003f6e200 */
[----:B------:R-:W-:Y:S01]  /*0cc0*/  IMAD.MOV.U32 R7, RZ, RZ, 0x3e800000 ;  /* 0x3e800000ff077424 */ /* 0x000fe200078e00ff */
[----:B------:R-:W-:Y:S01]  /*0cd0*/  ISETP.NE.U32.AND P5, PT, R3, 0x1, PT ;  /* 0x000000010300780c */ /* 0x000fe20003fa5070 */
[----:B------:R-:W-:Y:S01]  /*0ce0*/  ULDC.64 UR6, c[0x0][0x228] ;  /* 0x00008a0000067ab9 */ /* 0x000fe20000000a00 */
[----:B------:R-:W-:Y:S01]  /*0cf0*/  FSETP.GEU.AND P4, PT, |R16|, 1.175494350822287508e-38, PT ;  /* 0x008000001000780b */ /* 0x000fe20003f8e200 */
[----:B------:R0:W-:Y:S01]  /*0d00*/  @!P1 STG.E.64 desc[UR4][R10.64], R8 ;  /* 0x000000080a009986 */ /* 0x0001e2000c101b04 */
[----:B------:R-:W-:Y:S01]  /*0d10*/  MOV R3, 0xb94d4153 ;  /* 0xb94d415300037802 */ /* 0x000fe20000000f00 */
[----:B------:R-:W-:Y:S01]  /*0d20*/  @P0 FMUL R15, R15, 0.25 ;  /* 0x3e8000000f0f0820 */ /* 0x000fe20000400000 */
[----:B------:R-:W-:-:S02]  /*0d30*/  LOP3.LUT P6, RZ, R2, 0x2, RZ, 0xc0, !PT ;  /* 0x0000000202ff7812 */ /* 0x000fc400078cc0ff */
[----:B------:R-:W-:Y:S01]  /*0d40*/  FSEL R2, R6, 1, P5 ;  /* 0x3f80000006027808 */ /* 0x000fe20002800000 */
[----:B------:R-:W-:Y:S02]  /*0d50*/  @P2 FMUL R16, R16, 0.25 ;  /* 0x3e80000010102820 */ /* 0x000fe40000400000 */
[----:B------:R-:W-:Y:S02]  /*0d60*/  @!P3 FMUL R15, R15, 16777216 ;  /* 0x4b8000000f0fb820 */ /* 0x000fe40000400000 */
[----:B------:R-:W-:Y:S01]  /*0d70*/  @!P5 IMAD.MOV.U32 R12, RZ, RZ, 0x37cbac00 ;  /* 0x37cbac00ff0cd424 */ /* 0x000fe200078e00ff */
[----:B------:R-:W-:Y:S01]  /*0d80*/  @!P5 MOV R4, 0x3d2aaabb ;  /* 0x3d2aaabb0004d802 */ /* 0x000fe20000000f00 */
[----:B------:R-:W-:Y:S01]  /*0d90*/  @!P4 FMUL R16, R16, 16777216 ;  /* 0x4b8000001010c820 */ /* 0x000fe20000400000 */
[----:B------:R-:W-:Y:S02]  /*0da0*/  @!P5 IMAD.MOV.U32 R5, RZ, RZ, -0x41000001 ;  /* 0xbeffffffff05d424 */ /* 0x000fe400078e00ff */
[C---:B------:R-:W-:Y:S01]  /*0db0*/  @!P5 FFMA.FTZ R3, R17.reuse, R12, -0.0013887860113754868507 ;  /* 0xbab607ed1103d423 */ /* 0x040fe2000001000c */
[----:B------:R-:W1:Y:S03]  /*0dc0*/  MUFU.RCP R15, R15 ;  /* 0x0000000f000f7308 */ /* 0x000e660000001000 */
[----:B------:R-:W-:Y:S01]  /*0dd0*/  FFMA.FTZ R6, R17, R3, R4 ;  /* 0x0000000311067223 */ /* 0x000fe20000010004 */
[----:B------:R-:W-:-:S02]  /*0de0*/  FSEL R4, R7, 1, P0 ;  /* 0x3f80000007047808 */ /* 0x000fc40000000000 */
[----:B------:R-:W-:Y:S01]  /*0df0*/  FSEL R3, R7, 1, P2 ;  /* 0x3f80000007037808 */ /* 0x000fe20001000000 */
[C---:B------:R-:W-:Y:S01]  /*0e00*/  FFMA.FTZ R5, R17.reuse, R6, R5 ;  /* 0x0000000611057223 */ /* 0x040fe20000010005 */
[----:B------:R-:W2:Y:S01]  /*0e10*/  MUFU.RCP R16, R16 ;  /* 0x0000001000107308 */ /* 0x000ea20000001000 */
[----:B------:R-:W-:Y:S01]  /*0e20*/  FFMA.FTZ R17, R17, R2, RZ ;  /* 0x0000000211117223 */ /* 0x000fe200000100ff */
[----:B------:R-:W-:Y:S01]  /*0e30*/  @!P3 FMUL R4, R4, 16777216 ;  /* 0x4b8000000404b820 */ /* 0x000fe20000400000 */
[----:B------:R-:W-:Y:S01]  /*0e40*/  @!P4 FMUL R3, R3, 16777216 ;  /* 0x4b8000000303c820 */ /* 0x000fe20000400000 */
[----:B------:R-:W-:Y:S01]  /*0e50*/  SHF.R.S32.HI R6, RZ, 0x1f, R13 ;  /* 0x0000001fff067819 */ /* 0x000fe2000001140d */
[----:B------:R-:W-:Y:S01]  /*0e60*/  FFMA.FTZ R2, R17, R5, R2 ;  /* 0x0000000511027223 */ /* 0x000fe20000010002 */
[----:B-1----:R-:W-:Y:S01]  /*0e70*/  FMUL R15, R15, R4 ;  /* 0x000000040f0f7220 */ /* 0x002fe20000400000 */
[----:B------:R-:W-:Y:S02]  /*0e80*/  LEA R4, P0, R13, UR6, 0x2 ;  /* 0x000000060d047c11 */ /* 0x000fe4000f8010ff */
[----:B------:R-:W-:-:S02]  /*0e90*/  @P6 FFMA.FTZ R2, R2, -1, RZ ;  /* 0xbf80000002026823 */ /* 0x000fc400000100ff */
[----:B------:R-:W-:Y:S02]  /*0ea0*/  LEA.HI.X R5, R13, UR7, R6, 0x2, P0 ;  /* 0x000000070d057c11 */ /* 0x000fe400080f1406 */
[----:B------:R-:W-:Y:S01]  /*0eb0*/  FMUL R2, R2, R2 ;  /* 0x0000000202027220 */ /* 0x000fe20000400000 */
[----:B--2---:R-:W-:Y:S01]  /*0ec0*/  FMUL R16, R16, R3 ;  /* 0x0000000310107220 */ /* 0x004fe20000400000 */
[----:B------:R-:W-:-:S03]  /*0ed0*/  FMUL R3, R0, R0 ;  /* 0x0000000000037220 */ /* 0x000fc60000400000 */
[----:B------:R-:W-:Y:S01]  /*0ee0*/  FFMA R7, R16, R2, R9 ;  /* 0x0000000210077223 */ /* 0x000fe20000000009 */
[----:B------:R-:W-:Y:S01]  /*0ef0*/  FFMA R6, R15, R3, R8 ;  /* 0x000000030f067223 */ /* 0x000fe20000000008 */
[----:B0-----:R-:W-:Y:S06]  /*0f00*/  @P1 EXIT ;  /* 0x000000000000194d */ /* 0x001fec0003800000 */
[----:B------:R-:W-:Y:S01]  /*0f10*/  STG.E.64 desc[UR4][R4.64], R6 ;  /* 0x0000000604007986 */ /* 0x000fe2000c101b04 */
[----:B------:R-:W-:Y:S05]  /*0f20*/  EXIT ;  /* 0x000000000000794d */ /* 0x000fea0003800000 */
.L_x_6:
[----:B------:R-:W-:-:S00]  /*0f30*/  BRA `(.L_x_6) ;  /* 0xfffffffc00fc7947 */ /* 0x000fc0000383ffff */
[----:B------:R-:W-:-:S00]  /*0f40*/  NOP ;  /* 0x0000000000007918 */ /* 0x000fc00000000000 */
        /* <DEDUP_REMOVED lines=11> */
.L_x_7:


//--------------------- .nv.global.init           --------------------------
	.section	.nv.global.init,"aw",@progbits
	.align	4
.nv.global.init:
	.type		__cudart_i2opi_f,@object
	.size		__cudart_i2opi_f,(_$_str - __cudart_i2opi_f)
__cudart_i2opi_f:
        /*0000*/ 	.byte	0x41, 0x90, 0x43, 0x3c, 0x99, 0x95, 0x62, 0xdb, 0xc0, 0xdd, 0x34, 0xf5, 0xd1, 0x57, 0x27, 0xfc
        /*0010*/ 	.byte	0x29, 0x15, 0x44, 0x4e, 0x6e, 0x83, 0xf9, 0xa2
	.type		_$_str,@object
	.size		_$_str,(.L_0 - _$_str)
_$_str:
        /*0018*/ 	.byte	0x5f, 0x5f, 0x43, 0x55, 0x44, 0x41, 0x5f, 0x46, 0x54, 0x5a, 0x00
.L_0:


//--------------------- .nv.constant0.triton_poi_fused_add_convolution_mul_pow_reciprocal_sin_2 --------------------------
	.section	.nv.constant0.triton_poi_fused_add_convolution_mul_pow_reciprocal_sin_2,"a",@progbits
	.sectionflags	@""
	.align	4
.nv.constant0.triton_poi_fused_add_convolution_mul_pow_reciprocal_sin_2:
	.zero		564
